//
// Generated by NVIDIA NVVM Compiler
//
// Compiler Build ID: CL-36424714
// Cuda compilation tools, release 13.0, V13.0.88
// Based on NVVM 20.0.0
//

.version 9.0
.target sm_100
.address_size 64

	// .globl	_Z10bitreversePv

.visible .entry _Z10bitreversePv(
	.param .u64 .ptr .align 1 _Z10bitreversePv_param_0
)
{
	.reg .b32 	%r<18>;
	.reg .b64 	%rd<5>;

	ld.param.u64 	%rd1, [_Z10bitreversePv_param_0];
	cvta.to.global.u64 	%rd2, %rd1;
	mov.u32 	%r1, %tid.x;
	mul.wide.u32 	%rd3, %r1, 4;
	add.s64 	%rd4, %rd2, %rd3;
	ld.global.u32 	%r2, [%rd4];
	shr.u32 	%r3, %r2, 4;
	and.b32  	%r4, %r3, 252645135;
	shl.b32 	%r5, %r2, 4;
	and.b32  	%r6, %r5, -252645136;
	or.b32  	%r7, %r4, %r6;
	shr.u32 	%r8, %r7, 2;
	and.b32  	%r9, %r8, 858993459;
	shl.b32 	%r10, %r7, 2;
	and.b32  	%r11, %r10, -858993460;
	or.b32  	%r12, %r9, %r11;
	shr.u32 	%r13, %r12, 1;
	and.b32  	%r14, %r13, 1431655765;
	shl.b32 	%r15, %r12, 1;
	and.b32  	%r16, %r15, -1431655766;
	or.b32  	%r17, %r14, %r16;
	st.global.u32 	[%rd4], %r17;
	ret;

}


// ===== COMPILED SASS (sm_100) =====

	.target	sm_100

	.elftype	@"ET_EXEC"


//--------------------- .note.nv.tkinfo           --------------------------
	.section	.note.nv.tkinfo,"",@"SHT_NOTE"
	.sectionflags	@"SHF_NOTE_NV_TKINFO"
	.tkinfo
        /*0018*/ 	.word	0x00000002
        /*0030*/ 	.string	""
        /*0030*/ 	.string	"ptxas"
        /*0030*/ 	.string	"Cuda compilation tools, release 13.0, V13.0.88"
        /*0030*/ 	.string	"Build cuda_13.0.r13.0/compiler.36424714_0"
        /*0030*/ 	.string	"-arch sm_100 -m 64 "



//--------------------- .note.nv.cuinfo           --------------------------
	.section	.note.nv.cuinfo,"",@"SHT_NOTE"
	.sectionflags	@"SHF_NOTE_NV_CUINFO"
        /*0018*/ 	.short	0x0002
        /*001a*/ 	.short	0x0064
        /*001c*/ 	.short	0x0082
	.zero		2


//--------------------- .nv.info                  --------------------------
	.section	.nv.info,"",@"SHT_CUDA_INFO"
	.align	4


	//----- nvinfo : EIATTR_REGCOUNT
	.align		4
        /*0000*/ 	.byte	0x04, 0x2f
        /*0002*/ 	.short	(.L_1 - .L_0)
	.align		4
.L_0:
        /*0004*/ 	.word	index@(_Z10bitreversePv)
        /*0008*/ 	.word	0x00000008


	//----- nvinfo : EIATTR_FRAME_SIZE
	.align		4
.L_1:
        /*000c*/ 	.byte	0x04, 0x11
        /*000e*/ 	.short	(.L_3 - .L_2)
	.align		4
.L_2:
        /*0010*/ 	.word	index@(_Z10bitreversePv)
        /*0014*/ 	.word	0x00000000


	//----- nvinfo : EIATTR_MIN_STACK_SIZE
	.align		4
.L_3:
        /*0018*/ 	.byte	0x04, 0x12
        /*001a*/ 	.short	(.L_5 - .L_4)
	.align		4
.L_4:
        /*001c*/ 	.word	index@(_Z10bitreversePv)
        /*0020*/ 	.word	0x00000000
.L_5:


//--------------------- .nv.compat                --------------------------
	.section	.nv.compat,"",@"SHT_CUDA_COMPAT_INFO"
	.align	4
        /*0000*/ 	.byte	0x02, 0x09, 0x00, 0x00, 0x02, 0x02, 0x01, 0x00, 0x02, 0x05, 0x05, 0x00, 0x03, 0x07, 0x01, 0x01
        /*0010*/ 	.byte	0x02, 0x03, 0x00, 0x00, 0x02, 0x06, 0x01, 0x00, 0x04, 0x0b, 0x08, 0x00, 0x09, 0x00, 0x00, 0x00
        /*0020*/ 	.byte	0x00, 0x00, 0x00, 0x00


//--------------------- .nv.info._Z10bitreversePv --------------------------
	.section	.nv.info._Z10bitreversePv,"",@"SHT_CUDA_INFO"
	.sectionflags	@""
	.align	4


	//----- nvinfo : EIATTR_CUDA_API_VERSION
	.align		4
        /*0000*/ 	.byte	0x04, 0x37
        /*0002*/ 	.short	(.L_7 - .L_6)
.L_6:
        /*0004*/ 	.word	0x00000082


	//----- nvinfo : EIATTR_KPARAM_INFO
	.align		4
.L_7:
        /*0008*/ 	.byte	0x04, 0x17
        /*000a*/ 	.short	(.L_9 - .L_8)
.L_8:
        /*000c*/ 	.word	0x00000000
        /*0010*/ 	.short	0x0000
        /*0012*/ 	.short	0x0000
        /*0014*/ 	.byte	0x00, 0xf5, 0x21, 0x00


	//----- nvinfo : EIATTR_SPARSE_MMA_MASK
	.align		4
.L_9:
        /*0018*/ 	.byte	0x03, 0x50
        /*001a*/ 	.short	0x0000


	//----- nvinfo : EIATTR_MAXREG_COUNT
	.align		4
        /*001c*/ 	.byte	0x03, 0x1b
        /*001e*/ 	.short	0x00ff


	//----- nvinfo : EIATTR_MERCURY_ISA_VERSION
	.align		4
        /*0020*/ 	.byte	0x03, 0x5f
        /*0022*/ 	.short	0x0101


	//----- nvinfo : EIATTR_VRC_CTA_INIT_COUNT
	.align		4
        /*0024*/ 	.byte	0x02, 0x4a
	.zero		1
	.zero		1


	//----- nvinfo : EIATTR_EXIT_INSTR_OFFSETS
	.align		4
        /*0028*/ 	.byte	0x04, 0x1c
        /*002a*/ 	.short	(.L_11 - .L_10)


	//   ....[0]....
.L_10:
        /*002c*/ 	.word	0x00000130


	//----- nvinfo : EIATTR_CBANK_PARAM_SIZE
	.align		4
.L_11:
        /*0030*/ 	.byte	0x03, 0x19
        /*0032*/ 	.short	0x0008


	//----- nvinfo : EIATTR_PARAM_CBANK
	.align		4
        /*0034*/ 	.byte	0x04, 0x0a
        /*0036*/ 	.short	(.L_13 - .L_12)
	.align		4
.L_12:
        /*0038*/ 	.word	index@(.nv.constant0._Z10bitreversePv)
        /*003c*/ 	.short	0x0380
        /*003e*/ 	.short	0x0008


	//----- nvinfo : EIATTR_SW_WAR
	.align		4
.L_13:
        /*0040*/ 	.byte	0x04, 0x36
        /*0042*/ 	.short	(.L_15 - .L_14)
.L_14:
        /*0044*/ 	.word	0x00000008
.L_15:


//--------------------- .nv.callgraph             --------------------------
	.section	.nv.callgraph,"",@"SHT_CUDA_CALLGRAPH"
	.align	4
	.sectionentsize	8
	.align		4
        /*0000*/ 	.word	0x00000000
	.align		4
        /*0004*/ 	.word	0xffffffff
	.align		4
        /*0008*/ 	.word	0x00000000
	.align		4
        /*000c*/ 	.word	0xfffffffe
	.align		4
        /*0010*/ 	.word	0x00000000
	.align		4
        /*0014*/ 	.word	0xfffffffd
	.align		4
        /*0018*/ 	.word	0x00000000
	.align		4
        /*001c*/ 	.word	0xfffffffc


//--------------------- .text._Z10bitreversePv    --------------------------
	.section	.text._Z10bitreversePv,"ax",@progbits
	.align	128
        .global         _Z10bitreversePv
        .type           _Z10bitreversePv,@function
        .size           _Z10bitreversePv,(.L_x_1 - _Z10bitreversePv)
        .other          _Z10bitreversePv,@"STO_CUDA_ENTRY STV_DEFAULT"
_Z10bitreversePv:
.text._Z10bitreversePv:
[----:B------:R-:W-:Y:S01]  /*0000*/  LDC R1, c[0x0][0x37c] ;  /* 0x0000df00ff017b82 */ /* 0x000fe20000000800 */
[----:B------:R-:W0:Y:S07]  /*0010*/  S2R R5, SR_TID.X ;  /* 0x0000000000057919 */ /* 0x000e2e0000002100 */
[----:B------:R-:W0:Y:S01]  /*0020*/  LDC.64 R2, c[0x0][0x380] ;  /* 0x0000e000ff027b82 */ /* 0x000e220000000a00 */
[----:B------:R-:W1:Y:S01]  /*0030*/  LDCU.64 UR4, c[0x0][0x358] ;  /* 0x00006b00ff0477ac */ /* 0x000e620008000a00 */
[----:B0-----:R-:W-:-:S05]  /*0040*/  IMAD.WIDE.U32 R2, R5, 0x4, R2 ;  /* 0x0000000405027825 */ /* 0x001fca00078e0002 */
[----:B-1----:R-:W2:Y:S02]  /*0050*/  LDG.E R0, desc[UR4][R2.64] ;  /* 0x0000000402007981 */ /* 0x002ea4000c1e1900 */
[----:B--2---:R-:W-:Y:S01]  /*0060*/  SHF.R.U32.HI R4, RZ, 0x4, R0 ;  /* 0x00000004ff047819 */ /* 0x004fe20000011600 */
[----:B------:R-:W-:-:S03]  /*0070*/  IMAD.SHL.U32 R5, R0, 0x10, RZ ;  /* 0x0000001000057824 */ /* 0x000fc600078e00ff */
[----:B------:R-:W-:-:S04]  /*0080*/  LOP3.LUT R4, R4, 0xf0f0f0f, RZ, 0xc0, !PT ;  /* 0x0f0f0f0f04047812 */ /* 0x000fc800078ec0ff */
[----:B------:R-:W-:-:S04]  /*0090*/  LOP3.LUT R4, R4, 0xf0f0f0f0, R5, 0xf8, !PT ;  /* 0xf0f0f0f004047812 */ /* 0x000fc800078ef805 */
[----:B------:R-:W-:Y:S01]  /*00a0*/  SHF.R.U32.HI R0, RZ, 0x2, R4 ;  /* 0x00000002ff007819 */ /* 0x000fe20000011604 */
[----:B------:R-:W-:-:S03]  /*00b0*/  IMAD.SHL.U32 R5, R4, 0x4, RZ ;  /* 0x0000000404057824 */ /* 0x000fc600078e00ff */
[----:B------:R-:W-:-:S04]  /*00c0*/  LOP3.LUT R0, R0, 0x33333333, RZ, 0xc0, !PT ;  /* 0x3333333300007812 */ /* 0x000fc800078ec0ff */
[----:B------:R-:W-:-:S04]  /*00d0*/  LOP3.LUT R0, R0, 0xcccccccc, R5, 0xf8, !PT ;  /* 0xcccccccc00007812 */ /* 0x000fc800078ef805 */
[----:B------:R-:W-:Y:S01]  /*00e0*/  SHF.R.U32.HI R4, RZ, 0x1, R0 ;  /* 0x00000001ff047819 */ /* 0x000fe20000011600 */
[----:B------:R-:W-:-:S03]  /*00f0*/  IMAD.SHL.U32 R5, R0, 0x2, RZ ;  /* 0x0000000200057824 */ /* 0x000fc600078e00ff */
[----:B------:R-:W-:-:S04]  /*0100*/  LOP3.LUT R4, R4, 0x55555555, RZ, 0xc0, !PT ;  /* 0x5555555504047812 */ /* 0x000fc800078ec0ff */
[----:B------:R-:W-:-:S05]  /*0110*/  LOP3.LUT R5, R4, 0xaaaaaaaa, R5, 0xf8, !PT ;  /* 0xaaaaaaaa04057812 */ /* 0x000fca00078ef805 */
[----:B------:R-:W-:Y:S01]  /*0120*/  STG.E desc[UR4][R2.64], R5 ;  /* 0x0000000502007986 */ /* 0x000fe2000c101904 */
[----:B------:R-:W-:Y:S05]  /*0130*/  EXIT ;  /* 0x000000000000794d */ /* 0x000fea0003800000 */
.L_x_0:
[----:B------:R-:W-:-:S00]  /*0140*/  BRA `(.L_x_0) ;  /* 0xfffffffc00fc7947 */ /* 0x000fc0000383ffff */
[----:B------:R-:W-:-:S00]  /*0150*/  NOP ;  /* 0x0000000000007918 */ /* 0x000fc00000000000 */
        /* <DEDUP_REMOVED lines=10> */
.L_x_1:


//--------------------- .nv.shared.reserved.0     --------------------------
	.section	.nv.shared.reserved.0,"aw",@nobits
	.weak		__nv_reservedSMEM_offset_0_alias
	.size		__nv_reservedSMEM_offset_0_alias, 0, 64
	.other		__nv_reservedSMEM_offset_0_alias,@"STO_CUDA_RESERVED_SHARED STV_DEFAULT"
__nv_reservedSMEM_offset_0_alias:
	.zero		0
	.zero		64


//--------------------- .nv.constant0._Z10bitreversePv --------------------------
	.section	.nv.constant0._Z10bitreversePv,"a",@progbits
	.sectionflags	@""
	.align	4
.nv.constant0._Z10bitreversePv:
	.zero		904


//--------------------- SYMBOLS --------------------------

	.type		.nv.reservedSmem.offset0,@object
	.size		.nv.reservedSmem.offset0,0x4
